//
// Generated by NVIDIA NVVM Compiler
//
// Compiler Build ID: CL-36424714
// Cuda compilation tools, release 13.0, V13.0.88
// Based on NVVM 20.0.0
//

.version 9.0
.target sm_100
.address_size 64

	// .globl	_Z11matMulTiledPKfS0_Pfi
// _ZZ11matMulTiledPKfS0_PfiE2As has been demoted
// _ZZ11matMulTiledPKfS0_PfiE2Bs has been demoted

.visible .entry _Z11matMulTiledPKfS0_Pfi(
	.param .u64 .ptr .align 1 _Z11matMulTiledPKfS0_Pfi_param_0,
	.param .u64 .ptr .align 1 _Z11matMulTiledPKfS0_Pfi_param_1,
	.param .u64 .ptr .align 1 _Z11matMulTiledPKfS0_Pfi_param_2,
	.param .u32 _Z11matMulTiledPKfS0_Pfi_param_3
)
{
	.reg .pred 	%p<8>;
	.reg .b32 	%r<43>;
	.reg .b32 	%f<111>;
	.reg .b64 	%rd<13>;
	// demoted variable
	.shared .align 4 .b8 _ZZ11matMulTiledPKfS0_PfiE2As[4096];
	// demoted variable
	.shared .align 4 .b8 _ZZ11matMulTiledPKfS0_PfiE2Bs[4096];
	ld.param.u64 	%rd4, [_Z11matMulTiledPKfS0_Pfi_param_0];
	ld.param.u64 	%rd5, [_Z11matMulTiledPKfS0_Pfi_param_1];
	ld.param.u64 	%rd6, [_Z11matMulTiledPKfS0_Pfi_param_2];
	ld.param.u32 	%r24, [_Z11matMulTiledPKfS0_Pfi_param_3];
	mov.u32 	%r25, %ctaid.y;
	shl.b32 	%r26, %r25, 5;
	mov.u32 	%r40, %tid.y;
	add.s32 	%r2, %r26, %r40;
	mov.u32 	%r27, %ctaid.x;
	shl.b32 	%r3, %r27, 5;
	mov.u32 	%r38, %tid.x;
	add.s32 	%r5, %r3, %r38;
	setp.lt.s32 	%p1, %r24, 1;
	mov.f32 	%f110, 0f00000000;
	@%p1 bra 	$L__BB0_7;
	add.s32 	%r28, %r24, 31;
	shr.u32 	%r29, %r28, 5;
	shl.b32 	%r30, %r40, 7;
	mov.u32 	%r31, _ZZ11matMulTiledPKfS0_PfiE2As;
	add.s32 	%r6, %r31, %r30;
	shl.b32 	%r32, %r38, 2;
	add.s32 	%r7, %r6, %r32;
	mov.u32 	%r33, _ZZ11matMulTiledPKfS0_PfiE2Bs;
	add.s32 	%r9, %r33, %r32;
	add.s32 	%r8, %r9, %r30;
	neg.s32 	%r42, %r29;
	mad.lo.s32 	%r34, %r40, %r24, %r38;
	add.s32 	%r41, %r34, %r3;
	shl.b32 	%r12, %r24, 5;
	mad.lo.s32 	%r39, %r24, %r2, %r38;
	cvta.to.global.u64 	%rd1, %rd4;
	cvta.to.global.u64 	%rd2, %rd5;
	mov.f32 	%f110, 0f00000000;
$L__BB0_2:
	setp.ge.u32 	%p2, %r2, %r24;
	mul.wide.s32 	%rd7, %r39, 4;
	add.s64 	%rd3, %rd1, %rd7;
	setp.ge.s32 	%p3, %r38, %r24;
	mov.f32 	%f108, 0f00000000;
	or.pred  	%p4, %p2, %p3;
	@%p4 bra 	$L__BB0_4;
	ld.global.nc.f32 	%f108, [%rd3];
$L__BB0_4:
	st.shared.f32 	[%r7], %f108;
	max.s32 	%r35, %r5, %r40;
	setp.ge.s32 	%p5, %r35, %r24;
	mov.f32 	%f109, 0f00000000;
	@%p5 bra 	$L__BB0_6;
	mul.wide.s32 	%rd8, %r41, 4;
	add.s64 	%rd9, %rd2, %rd8;
	ld.global.nc.f32 	%f109, [%rd9];
$L__BB0_6:
	st.shared.f32 	[%r8], %f109;
	bar.sync 	0;
	ld.shared.f32 	%f12, [%r6];
	ld.shared.f32 	%f13, [%r9];
	fma.rn.f32 	%f14, %f12, %f13, %f110;
	ld.shared.f32 	%f15, [%r6+4];
	ld.shared.f32 	%f16, [%r9+128];
	fma.rn.f32 	%f17, %f15, %f16, %f14;
	ld.shared.f32 	%f18, [%r6+8];
	ld.shared.f32 	%f19, [%r9+256];
	fma.rn.f32 	%f20, %f18, %f19, %f17;
	ld.shared.f32 	%f21, [%r6+12];
	ld.shared.f32 	%f22, [%r9+384];
	fma.rn.f32 	%f23, %f21, %f22, %f20;
	ld.shared.f32 	%f24, [%r6+16];
	ld.shared.f32 	%f25, [%r9+512];
	fma.rn.f32 	%f26, %f24, %f25, %f23;
	ld.shared.f32 	%f27, [%r6+20];
	ld.shared.f32 	%f28, [%r9+640];
	fma.rn.f32 	%f29, %f27, %f28, %f26;
	ld.shared.f32 	%f30, [%r6+24];
	ld.shared.f32 	%f31, [%r9+768];
	fma.rn.f32 	%f32, %f30, %f31, %f29;
	ld.shared.f32 	%f33, [%r6+28];
	ld.shared.f32 	%f34, [%r9+896];
	fma.rn.f32 	%f35, %f33, %f34, %f32;
	ld.shared.f32 	%f36, [%r6+32];
	ld.shared.f32 	%f37, [%r9+1024];
	fma.rn.f32 	%f38, %f36, %f37, %f35;
	ld.shared.f32 	%f39, [%r6+36];
	ld.shared.f32 	%f40, [%r9+1152];
	fma.rn.f32 	%f41, %f39, %f40, %f38;
	ld.shared.f32 	%f42, [%r6+40];
	ld.shared.f32 	%f43, [%r9+1280];
	fma.rn.f32 	%f44, %f42, %f43, %f41;
	ld.shared.f32 	%f45, [%r6+44];
	ld.shared.f32 	%f46, [%r9+1408];
	fma.rn.f32 	%f47, %f45, %f46, %f44;
	ld.shared.f32 	%f48, [%r6+48];
	ld.shared.f32 	%f49, [%r9+1536];
	fma.rn.f32 	%f50, %f48, %f49, %f47;
	ld.shared.f32 	%f51, [%r6+52];
	ld.shared.f32 	%f52, [%r9+1664];
	fma.rn.f32 	%f53, %f51, %f52, %f50;
	ld.shared.f32 	%f54, [%r6+56];
	ld.shared.f32 	%f55, [%r9+1792];
	fma.rn.f32 	%f56, %f54, %f55, %f53;
	ld.shared.f32 	%f57, [%r6+60];
	ld.shared.f32 	%f58, [%r9+1920];
	fma.rn.f32 	%f59, %f57, %f58, %f56;
	ld.shared.f32 	%f60, [%r6+64];
	ld.shared.f32 	%f61, [%r9+2048];
	fma.rn.f32 	%f62, %f60, %f61, %f59;
	ld.shared.f32 	%f63, [%r6+68];
	ld.shared.f32 	%f64, [%r9+2176];
	fma.rn.f32 	%f65, %f63, %f64, %f62;
	ld.shared.f32 	%f66, [%r6+72];
	ld.shared.f32 	%f67, [%r9+2304];
	fma.rn.f32 	%f68, %f66, %f67, %f65;
	ld.shared.f32 	%f69, [%r6+76];
	ld.shared.f32 	%f70, [%r9+2432];
	fma.rn.f32 	%f71, %f69, %f70, %f68;
	ld.shared.f32 	%f72, [%r6+80];
	ld.shared.f32 	%f73, [%r9+2560];
	fma.rn.f32 	%f74, %f72, %f73, %f71;
	ld.shared.f32 	%f75, [%r6+84];
	ld.shared.f32 	%f76, [%r9+2688];
	fma.rn.f32 	%f77, %f75, %f76, %f74;
	ld.shared.f32 	%f78, [%r6+88];
	ld.shared.f32 	%f79, [%r9+2816];
	fma.rn.f32 	%f80, %f78, %f79, %f77;
	ld.shared.f32 	%f81, [%r6+92];
	ld.shared.f32 	%f82, [%r9+2944];
	fma.rn.f32 	%f83, %f81, %f82, %f80;
	ld.shared.f32 	%f84, [%r6+96];
	ld.shared.f32 	%f85, [%r9+3072];
	fma.rn.f32 	%f86, %f84, %f85, %f83;
	ld.shared.f32 	%f87, [%r6+100];
	ld.shared.f32 	%f88, [%r9+3200];
	fma.rn.f32 	%f89, %f87, %f88, %f86;
	ld.shared.f32 	%f90, [%r6+104];
	ld.shared.f32 	%f91, [%r9+3328];
	fma.rn.f32 	%f92, %f90, %f91, %f89;
	ld.shared.f32 	%f93, [%r6+108];
	ld.shared.f32 	%f94, [%r9+3456];
	fma.rn.f32 	%f95, %f93, %f94, %f92;
	ld.shared.f32 	%f96, [%r6+112];
	ld.shared.f32 	%f97, [%r9+3584];
	fma.rn.f32 	%f98, %f96, %f97, %f95;
	ld.shared.f32 	%f99, [%r6+116];
	ld.shared.f32 	%f100, [%r9+3712];
	fma.rn.f32 	%f101, %f99, %f100, %f98;
	ld.shared.f32 	%f102, [%r6+120];
	ld.shared.f32 	%f103, [%r9+3840];
	fma.rn.f32 	%f104, %f102, %f103, %f101;
	ld.shared.f32 	%f105, [%r6+124];
	ld.shared.f32 	%f106, [%r9+3968];
	fma.rn.f32 	%f110, %f105, %f106, %f104;
	bar.sync 	0;
	add.s32 	%r42, %r42, 1;
	setp.ne.s32 	%p6, %r42, 0;
	add.s32 	%r41, %r41, %r12;
	add.s32 	%r40, %r40, 32;
	add.s32 	%r39, %r39, 32;
	add.s32 	%r38, %r38, 32;
	@%p6 bra 	$L__BB0_2;
$L__BB0_7:
	max.s32 	%r36, %r2, %r5;
	setp.ge.s32 	%p7, %r36, %r24;
	@%p7 bra 	$L__BB0_9;
	mad.lo.s32 	%r37, %r24, %r2, %r5;
	cvta.to.global.u64 	%rd10, %rd6;
	mul.wide.s32 	%rd11, %r37, 4;
	add.s64 	%rd12, %rd10, %rd11;
	st.global.f32 	[%rd12], %f110;
$L__BB0_9:
	ret;

}


// ===== COMPILED SASS (sm_100) =====

	.target	sm_100

	.elftype	@"ET_EXEC"


//--------------------- .note.nv.tkinfo           --------------------------
	.section	.note.nv.tkinfo,"",@"SHT_NOTE"
	.sectionflags	@"SHF_NOTE_NV_TKINFO"
	.tkinfo
        /*0018*/ 	.word	0x00000002
        /*0030*/ 	.string	""
        /*0030*/ 	.string	"ptxas"
        /*0030*/ 	.string	"Cuda compilation tools, release 13.0, V13.0.88"
        /*0030*/ 	.string	"Build cuda_13.0.r13.0/compiler.36424714_0"
        /*0030*/ 	.string	"-arch sm_100 -m 64 "



//--------------------- .note.nv.cuinfo           --------------------------
	.section	.note.nv.cuinfo,"",@"SHT_NOTE"
	.sectionflags	@"SHF_NOTE_NV_CUINFO"
        /*0018*/ 	.short	0x0002
        /*001a*/ 	.short	0x0064
        /*001c*/ 	.short	0x0082
	.zero		2


//--------------------- .nv.info                  --------------------------
	.section	.nv.info,"",@"SHT_CUDA_INFO"
	.align	4


	//----- nvinfo : EIATTR_REGCOUNT
	.align		4
        /*0000*/ 	.byte	0x04, 0x2f
        /*0002*/ 	.short	(.L_1 - .L_0)
	.align		4
.L_0:
        /*0004*/ 	.word	index@(_Z11matMulTiledPKfS0_Pfi)
        /*0008*/ 	.word	0x00000020


	//----- nvinfo : EIATTR_FRAME_SIZE
	.align		4
.L_1:
        /*000c*/ 	.byte	0x04, 0x11
        /*000e*/ 	.short	(.L_3 - .L_2)
	.align		4
.L_2:
        /*0010*/ 	.word	index@(_Z11matMulTiledPKfS0_Pfi)
        /*0014*/ 	.word	0x00000000


	//----- nvinfo : EIATTR_MIN_STACK_SIZE
	.align		4
.L_3:
        /*0018*/ 	.byte	0x04, 0x12
        /*001a*/ 	.short	(.L_5 - .L_4)
	.align		4
.L_4:
        /*001c*/ 	.word	index@(_Z11matMulTiledPKfS0_Pfi)
        /*0020*/ 	.word	0x00000000
.L_5:


//--------------------- .nv.compat                --------------------------
	.section	.nv.compat,"",@"SHT_CUDA_COMPAT_INFO"
	.align	4
        /*0000*/ 	.byte	0x02, 0x09, 0x00, 0x00, 0x02, 0x02, 0x01, 0x00, 0x02, 0x05, 0x05, 0x00, 0x03, 0x07, 0x01, 0x01
        /*0010*/ 	.byte	0x02, 0x03, 0x00, 0x00, 0x02, 0x06, 0x01, 0x00, 0x04, 0x0b, 0x08, 0x00, 0x09, 0x00, 0x00, 0x00
        /*0020*/ 	.byte	0x00, 0x00, 0x00, 0x00


//--------------------- .nv.info._Z11matMulTiledPKfS0_Pfi --------------------------
	.section	.nv.info._Z11matMulTiledPKfS0_Pfi,"",@"SHT_CUDA_INFO"
	.sectionflags	@""
	.align	4


	//----- nvinfo : EIATTR_CUDA_API_VERSION
	.align		4
        /*0000*/ 	.byte	0x04, 0x37
        /*0002*/ 	.short	(.L_7 - .L_6)
.L_6:
        /*0004*/ 	.word	0x00000082


	//----- nvinfo : EIATTR_KPARAM_INFO
	.align		4
.L_7:
        /*0008*/ 	.byte	0x04, 0x17
        /*000a*/ 	.short	(.L_9 - .L_8)
.L_8:
        /*000c*/ 	.word	0x00000000
        /*0010*/ 	.short	0x0003
        /*0012*/ 	.short	0x0018
        /*0014*/ 	.byte	0x00, 0xf0, 0x11, 0x00


	//----- nvinfo : EIATTR_KPARAM_INFO
	.align		4
.L_9:
        /*0018*/ 	.byte	0x04, 0x17
        /*001a*/ 	.short	(.L_11 - .L_10)
.L_10:
        /*001c*/ 	.word	0x00000000
        /*0020*/ 	.short	0x0002
        /*0022*/ 	.short	0x0010
        /*0024*/ 	.byte	0x00, 0xf5, 0x21, 0x00


	//----- nvinfo : EIATTR_KPARAM_INFO
	.align		4
.L_11:
        /*0028*/ 	.byte	0x04, 0x17
        /*002a*/ 	.short	(.L_13 - .L_12)
.L_12:
        /*002c*/ 	.word	0x00000000
        /*0030*/ 	.short	0x0001
        /*0032*/ 	.short	0x0008
        /*0034*/ 	.byte	0x00, 0xf5, 0x21, 0x00


	//----- nvinfo : EIATTR_KPARAM_INFO
	.align		4
.L_13:
        /*0038*/ 	.byte	0x04, 0x17
        /*003a*/ 	.short	(.L_15 - .L_14)
.L_14:
        /*003c*/ 	.word	0x00000000
        /*0040*/ 	.short	0x0000
        /*0042*/ 	.short	0x0000
        /*0044*/ 	.byte	0x00, 0xf5, 0x21, 0x00


	//----- nvinfo : EIATTR_SPARSE_MMA_MASK
	.align		4
.L_15:
        /*0048*/ 	.byte	0x03, 0x50
        /*004a*/ 	.short	0x0000


	//----- nvinfo : EIATTR_MAXREG_COUNT
	.align		4
        /*004c*/ 	.byte	0x03, 0x1b
        /*004e*/ 	.short	0x00ff


	//----- nvinfo : EIATTR_NUM_BARRIERS
	.align		4
        /*0050*/ 	.byte	0x02, 0x4c
        /*0052*/ 	.byte	0x01
	.zero		1


	//----- nvinfo : EIATTR_MERCURY_ISA_VERSION
	.align		4
        /*0054*/ 	.byte	0x03, 0x5f
        /*0056*/ 	.short	0x0101


	//----- nvinfo : EIATTR_VRC_CTA_INIT_COUNT
	.align		4
        /*0058*/ 	.byte	0x02, 0x4a
	.zero		1
	.zero		1


	//----- nvinfo : EIATTR_EXIT_INSTR_OFFSETS
	.align		4
        /*005c*/ 	.byte	0x04, 0x1c
        /*005e*/ 	.short	(.L_17 - .L_16)


	//   ....[0]....
.L_16:
        /*0060*/ 	.word	0x00000800


	//   ....[1]....
        /*0064*/ 	.word	0x00000850


	//----- nvinfo : EIATTR_CBANK_PARAM_SIZE
	.align		4
.L_17:
        /*0068*/ 	.byte	0x03, 0x19
        /*006a*/ 	.short	0x001c


	//----- nvinfo : EIATTR_PARAM_CBANK
	.align		4
        /*006c*/ 	.byte	0x04, 0x0a
        /*006e*/ 	.short	(.L_19 - .L_18)
	.align		4
.L_18:
        /*0070*/ 	.word	index@(.nv.constant0._Z11matMulTiledPKfS0_Pfi)
        /*0074*/ 	.short	0x0380
        /*0076*/ 	.short	0x001c


	//----- nvinfo : EIATTR_SW_WAR
	.align		4
.L_19:
        /*0078*/ 	.byte	0x04, 0x36
        /*007a*/ 	.short	(.L_21 - .L_20)
.L_20:
        /*007c*/ 	.word	0x00000008
.L_21:


//--------------------- .nv.callgraph             --------------------------
	.section	.nv.callgraph,"",@"SHT_CUDA_CALLGRAPH"
	.align	4
	.sectionentsize	8
	.align		4
        /*0000*/ 	.word	0x00000000
	.align		4
        /*0004*/ 	.word	0xffffffff
	.align		4
        /*0008*/ 	.word	0x00000000
	.align		4
        /*000c*/ 	.word	0xfffffffe
	.align		4
        /*0010*/ 	.word	0x00000000
	.align		4
        /*0014*/ 	.word	0xfffffffd
	.align		4
        /*0018*/ 	.word	0x00000000
	.align		4
        /*001c*/ 	.word	0xfffffffc


//--------------------- .text._Z11matMulTiledPKfS0_Pfi --------------------------
	.section	.text._Z11matMulTiledPKfS0_Pfi,"ax",@progbits
	.align	128
        .global         _Z11matMulTiledPKfS0_Pfi
        .type           _Z11matMulTiledPKfS0_Pfi,@function
        .size           _Z11matMulTiledPKfS0_Pfi,(.L_x_3 - _Z11matMulTiledPKfS0_Pfi)
        .other          _Z11matMulTiledPKfS0_Pfi,@"STO_CUDA_ENTRY STV_DEFAULT"
_Z11matMulTiledPKfS0_Pfi:
.text._Z11matMulTiledPKfS0_Pfi:
[----:B------:R-:W-:Y:S01]  /*0000*/  LDC R1, c[0x0][0x37c] ;  /* 0x0000df00ff017b82 */ /* 0x000fe20000000800 */
[----:B------:R-:W0:Y:S01]  /*0010*/  LDCU UR4, c[0x0][0x398] ;  /* 0x00007300ff0477ac */ /* 0x000e220008000800 */
[----:B------:R-:W1:Y:S01]  /*0020*/  S2R R20, SR_CTAID.Y ;  /* 0x0000000000147919 */ /* 0x000e620000002600 */
[----:B------:R-:W-:Y:S01]  /*0030*/  HFMA2 R25, -RZ, RZ, 0, 0 ;  /* 0x00000000ff197431 */ /* 0x000fe200000001ff */
[----:B------:R-:W2:Y:S01]  /*0040*/  LDCU.64 UR8, c[0x0][0x358] ;  /* 0x00006b00ff0877ac */ /* 0x000ea20008000a00 */
[----:B------:R-:W1:Y:S01]  /*0050*/  S2R R18, SR_TID.Y ;  /* 0x0000000000127919 */ /* 0x000e620000002200 */
[----:B------:R-:W3:Y:S01]  /*0060*/  S2R R4, SR_CTAID.X ;  /* 0x0000000000047919 */ /* 0x000ee20000002500 */
[----:B------:R-:W3:Y:S01]  /*0070*/  S2R R19, SR_TID.X ;  /* 0x0000000000137919 */ /* 0x000ee20000002100 */
[----:B0-----:R-:W-:-:S04]  /*0080*/  MOV R6, UR4 ;  /* 0x0000000400067c02 */ /* 0x001fc80008000f00 */
[----:B------:R-:W-:Y:S02]  /*0090*/  ISETP.GE.AND P0, PT, R6, 0x1, PT ;  /* 0x000000010600780c */ /* 0x000fe40003f06270 */
[----:B-1----:R-:W-:Y:S02]  /*00a0*/  LEA R20, R20, R18, 0x5 ;  /* 0x0000001214147211 */ /* 0x002fe400078e28ff */
[----:B---3--:R-:W-:-:S09]  /*00b0*/  LEA R21, R4, R19, 0x5 ;  /* 0x0000001304157211 */ /* 0x008fd200078e28ff */
[----:B--2---:R-:W-:Y:S05]  /*00c0*/  @!P0 BRA `(.L_x_0) ;  /* 0x0000000400c48947 */ /* 0x004fea0003800000 */
[----:B------:R-:W0:Y:S01]  /*00d0*/  S2UR UR6, SR_CgaCtaId ;  /* 0x00000000000679c3 */ /* 0x000e220000008800 */
[----:B------:R-:W-:Y:S01]  /*00e0*/  UMOV UR4, 0x400 ;  /* 0x0000040000047882 */ /* 0x000fe20000000000 */
[----:B------:R-:W-:Y:S01]  /*00f0*/  IADD3 R2, PT, PT, R6, 0x1f, RZ ;  /* 0x0000001f06027810 */ /* 0x000fe20007ffe0ff */
[----:B------:R-:W-:Y:S01]  /*0100*/  UIADD3 UR5, UPT, UPT, UR4, 0x1000, URZ ;  /* 0x0000100004057890 */ /* 0x000fe2000fffe0ff */
[-CC-:B------:R-:W-:Y:S01]  /*0110*/  IMAD R17, R18, R6.reuse, R19.reuse ;  /* 0x0000000612117224 */ /* 0x180fe200078e0213 */
[----:B------:R-:W-:Y:S01]  /*0120*/  MOV R25, RZ ;  /* 0x000000ff00197202 */ /* 0x000fe20000000f00 */
[----:B------:R-:W-:Y:S01]  /*0130*/  IMAD R7, R20, R6, R19 ;  /* 0x0000000614077224 */ /* 0x000fe200078e0213 */
[----:B------:R-:W-:Y:S01]  /*0140*/  SHF.R.U32.HI R2, RZ, 0x5, R2 ;  /* 0x00000005ff027819 */ /* 0x000fe20000011602 */
[----:B------:R-:W1:Y:S01]  /*0150*/  LDC R0, c[0x0][0x398] ;  /* 0x0000e600ff007b82 */ /* 0x000e620000000800 */
[----:B------:R-:W-:Y:S02]  /*0160*/  LEA R17, R4, R17, 0x5 ;  /* 0x0000001104117211 */ /* 0x000fe400078e28ff */
[----:B------:R-:W-:-:S05]  /*0170*/  IADD3 R16, PT, PT, -R2, RZ, RZ ;  /* 0x000000ff02107210 */ /* 0x000fca0007ffe1ff */
[----:B------:R-:W2:Y:S01]  /*0180*/  LDC.64 R22, c[0x0][0x380] ;  /* 0x0000e000ff167b82 */ /* 0x000ea20000000a00 */
[----:B0-----:R-:W-:Y:S02]  /*0190*/  ULEA UR4, UR6, UR4, 0x18 ;  /* 0x0000000406047291 */ /* 0x001fe4000f8ec0ff */
[----:B------:R-:W-:-:S04]  /*01a0*/  ULEA UR5, UR6, UR5, 0x18 ;  /* 0x0000000506057291 */ /* 0x000fc8000f8ec0ff */
[C---:B------:R-:W-:Y:S02]  /*01b0*/  LEA R5, R18.reuse, UR4, 0x7 ;  /* 0x0000000412057c11 */ /* 0x040fe4000f8e38ff */
[C---:B------:R-:W-:Y:S02]  /*01c0*/  LEA R3, R19.reuse, UR5, 0x2 ;  /* 0x0000000513037c11 */ /* 0x040fe4000f8e10ff */
[----:B------:R-:W-:Y:S02]  /*01d0*/  LEA R4, R19, R5, 0x2 ;  /* 0x0000000513047211 */ /* 0x000fe400078e10ff */
[----:B------:R-:W-:-:S07]  /*01e0*/  LEA R2, R18, R3, 0x7 ;  /* 0x0000000312027211 */ /* 0x000fce00078e38ff */
.L_x_1:
[----:B-1----:R-:W-:Y:S01]  /*01f0*/  MOV R6, R0 ;  /* 0x0000000000067202 */ /* 0x002fe20000000f00 */
[----:B------:R-:W-:Y:S01]  /*0200*/  HFMA2 R29, -RZ, RZ, 0, 0 ;  /* 0x00000000ff1d7431 */ /* 0x000fe200000001ff */
[----:B------:R-:W-:Y:S02]  /*0210*/  VIMNMX R9, PT, PT, R21, R18, !PT ;  /* 0x0000001215097248 */ /* 0x000fe40007fe0100 */
[-C--:B------:R-:W-:Y:S02]  /*0220*/  ISETP.GE.AND P0, PT, R19, R6.reuse, PT ;  /* 0x000000061300720c */ /* 0x080fe40003f06270 */
[-C--:B------:R-:W-:Y:S01]  /*0230*/  ISETP.GE.AND P1, PT, R9, R6.reuse, PT ;  /* 0x000000060900720c */ /* 0x080fe20003f26270 */
[----:B--2---:R-:W-:Y:S01]  /*0240*/  IMAD.WIDE R8, R7, 0x4, R22 ;  /* 0x0000000407087825 */ /* 0x004fe200078e0216 */
[----:B------:R-:W-:Y:S02]  /*0250*/  ISETP.GE.U32.OR P0, PT, R20, R6, P0 ;  /* 0x000000061400720c */ /* 0x000fe40000706470 */
[----:B------:R-:W-:-:S09]  /*0260*/  MOV R24, RZ ;  /* 0x000000ff00187202 */ /* 0x000fd20000000f00 */
[----:B------:R-:W0:Y:S02]  /*0270*/  @!P1 LDC.64 R10, c[0x0][0x388] ;  /* 0x0000e200ff0a9b82 */ /* 0x000e240000000a00 */
[----:B------:R-:W2:Y:S01]  /*0280*/  @!P0 LDG.E.CONSTANT R29, desc[UR8][R8.64] ;  /* 0x00000008081d8981 */ /* 0x000ea2000c1e9900 */
[----:B0-----:R-:W-:-:S05]  /*0290*/  @!P1 IMAD.WIDE R10, R17, 0x4, R10 ;  /* 0x00000004110a9825 */ /* 0x001fca00078e020a */
[----:B------:R-:W3:Y:S04]  /*02a0*/  @!P1 LDG.E.CONSTANT R24, desc[UR8][R10.64] ;  /* 0x000000080a189981 */ /* 0x000ee8000c1e9900 */
[----:B--2---:R-:W-:Y:S04]  /*02b0*/  STS [R4], R29 ;  /* 0x0000001d04007388 */ /* 0x004fe80000000800 */
[----:B---3--:R-:W-:Y:S01]  /*02c0*/  STS [R2], R24 ;  /* 0x0000001802007388 */ /* 0x008fe20000000800 */
[----:B------:R-:W-:Y:S06]  /*02d0*/  BAR.SYNC.DEFER_BLOCKING 0x0 ;  /* 0x0000000000007b1d */ /* 0x000fec0000010000 */
[----:B------:R-:W-:Y:S04]  /*02e0*/  LDS R26, [R3] ;  /* 0x00000000031a7984 */ /* 0x000fe80000000800 */
[----:B------:R-:W0:Y:S04]  /*02f0*/  LDS.128 R12, [R5] ;  /* 0x00000000050c7984 */ /* 0x000e280000000c00 */
[----:B------:R-:W1:Y:S04]  /*0300*/  LDS R28, [R3+0x80] ;  /* 0x00008000031c7984 */ /* 0x000e680000000800 */
[----:B------:R-:W2:Y:S04]  /*0310*/  LDS R27, [R3+0x100] ;  /* 0x00010000031b7984 */ /* 0x000ea80000000800 */
[----:B------:R-:W-:Y:S04]  /*0320*/  LDS.128 R8, [R5+0x10] ;  /* 0x0000100005087984 */ /* 0x000fe80000000c00 */
[----:B------:R-:W-:Y:S01]  /*0330*/  LDS R24, [R3+0x280] ;  /* 0x0002800003187984 */ /* 0x000fe20000000800 */
[----:B0-----:R-:W-:-:S03]  /*0340*/  FFMA R26, R12, R26, R25 ;  /* 0x0000001a0c1a7223 */ /* 0x001fc60000000019 */
[----:B------:R-:W0:Y:S01]  /*0350*/  LDS R12, [R3+0x180] ;  /* 0x00018000030c7984 */ /* 0x000e220000000800 */
[----:B-1----:R-:W-:-:S03]  /*0360*/  FFMA R26, R28, R13, R26 ;  /* 0x0000000d1c1a7223 */ /* 0x002fc6000000001a */
[----:B------:R-:W1:Y:S01]  /*0370*/  LDS R13, [R3+0x200] ;  /* 0x00020000030d7984 */ /* 0x000e620000000800 */
[----:B--2---:R-:W-:-:S03]  /*0380*/  FFMA R27, R27, R14, R26 ;  /* 0x0000000e1b1b7223 */ /* 0x004fc6000000001a */
[----:B------:R-:W2:Y:S01]  /*0390*/  LDS R25, [R3+0x300] ;  /* 0x0003000003197984 */ /* 0x000ea20000000800 */
[----:B0-----:R-:W-:-:S03]  /*03a0*/  FFMA R15, R12, R15, R27 ;  /* 0x0000000f0c0f7223 */ /* 0x001fc6000000001b */
[----:B------:R-:W-:Y:S01]  /*03b0*/  LDS R27, [R3+0x400] ;  /* 0x00040000031b7984 */ /* 0x000fe20000000800 */
[----:B-1----:R-:W-:-:S03]  /*03c0*/  FFMA R13, R8, R13, R15 ;  /* 0x0000000d080d7223 */ /* 0x002fc6000000000f */
[----:B------:R-:W0:Y:S01]  /*03d0*/  LDS R8, [R3+0x380] ;  /* 0x0003800003087984 */ /* 0x000e220000000800 */
[----:B------:R-:W-:-:S03]  /*03e0*/  FFMA R26, R24, R9, R13 ;  /* 0x00000009181a7223 */ /* 0x000fc6000000000d */
[----:B------:R-:W1:Y:S04]  /*03f0*/  LDS.128 R12, [R5+0x20] ;  /* 0x00002000050c7984 */ /* 0x000e680000000c00 */
[----:B------:R-:W3:Y:S01]  /*0400*/  LDS R24, [R3+0x480] ;  /* 0x0004800003187984 */ /* 0x000ee20000000800 */
[----:B--2---:R-:W-:-:S03]  /*0410*/  FFMA R9, R25, R10, R26 ;  /* 0x0000000a19097223 */ /* 0x004fc6000000001a */
[----:B------:R-:W2:Y:S01]  /*0420*/  LDS R25, [R3+0x500] ;  /* 0x0005000003197984 */ /* 0x000ea20000000800 */
[----:B0-----:R-:W-:-:S04]  /*0430*/  FFMA R9, R8, R11, R9 ;  /* 0x0000000b08097223 */ /* 0x001fc80000000009 */
[----:B-1----:R-:W-:Y:S02]  /*0440*/  FFMA R9, R12, R27, R9 ;  /* 0x0000001b0c097223 */ /* 0x002fe40000000009 */
[----:B------:R-:W0:Y:S02]  /*0450*/  LDS R12, [R3+0x580] ;  /* 0x00058000030c7984 */ /* 0x000e240000000800 */
[----:B---3--:R-:W-:Y:S02]  /*0460*/  FFMA R26, R24, R13, R9 ;  /* 0x0000000d181a7223 */ /* 0x008fe40000000009 */
[----:B------:R-:W-:Y:S04]  /*0470*/  LDS R27, [R3+0x600] ;  /* 0x00060000031b7984 */ /* 0x000fe80000000800 */
        /* <DEDUP_REMOVED lines=36> */
[----:B------:R-:W1:Y:S01]  /*06c0*/  LDS.128 R8, [R5+0x70] ;  /* 0x0000700005087984 */ /* 0x000e620000000c00 */
[----:B--2---:R-:W-:-:S03]  /*06d0*/  FFMA R25, R25, R14, R24 ;  /* 0x0000000e19197223 */ /* 0x004fc60000000018 */
[----:B------:R-:W2:Y:S04]  /*06e0*/  LDS R27, [R3+0xe80] ;  /* 0x000e8000031b7984 */ /* 0x000ea80000000800 */
[----:B------:R-:W3:Y:S04]  /*06f0*/  LDS R24, [R3+0xf00] ;  /* 0x000f000003187984 */ /* 0x000ee80000000800 */
[----:B------:R-:W4:Y:S01]  /*0700*/  LDS R14, [R3+0xf80] ;  /* 0x000f8000030e7984 */ /* 0x000f220000000800 */
[----:B------:R-:W-:Y:S01]  /*0710*/  IADD3 R16, PT, PT, R16, 0x1, RZ ;  /* 0x0000000110107810 */ /* 0x000fe20007ffe0ff */
[----:B------:R-:W-:Y:S03]  /*0720*/  BAR.SYNC.DEFER_BLOCKING 0x0 ;  /* 0x0000000000007b1d */ /* 0x000fe60000010000 */
[----:B------:R-:W-:Y:S01]  /*0730*/  ISETP.NE.AND P0, PT, R16, RZ, PT ;  /* 0x000000ff1000720c */ /* 0x000fe20003f05270 */
[----:B0-----:R-:W-:-:S04]  /*0740*/  FFMA R15, R12, R15, R25 ;  /* 0x0000000f0c0f7223 */ /* 0x001fc80000000019 */
[----:B-1----:R-:W-:-:S04]  /*0750*/  FFMA R8, R8, R13, R15 ;  /* 0x0000000d08087223 */ /* 0x002fc8000000000f */
[----:B--2---:R-:W-:-:S04]  /*0760*/  FFMA R9, R27, R9, R8 ;  /* 0x000000091b097223 */ /* 0x004fc80000000008 */
[----:B---3--:R-:W-:Y:S01]  /*0770*/  FFMA R9, R24, R10, R9 ;  /* 0x0000000a18097223 */ /* 0x008fe20000000009 */
[----:B------:R-:W-:Y:S02]  /*0780*/  IADD3 R18, PT, PT, R18, 0x20, RZ ;  /* 0x0000002012127810 */ /* 0x000fe40007ffe0ff */
[----:B------:R-:W-:Y:S01]  /*0790*/  IADD3 R7, PT, PT, R7, 0x20, RZ ;  /* 0x0000002007077810 */ /* 0x000fe20007ffe0ff */
[----:B----4-:R-:W-:Y:S01]  /*07a0*/  FFMA R25, R14, R11, R9 ;  /* 0x0000000b0e197223 */ /* 0x010fe20000000009 */
[----:B------:R-:W-:Y:S02]  /*07b0*/  IADD3 R19, PT, PT, R19, 0x20, RZ ;  /* 0x0000002013137810 */ /* 0x000fe40007ffe0ff */
[----:B------:R-:W-:Y:S01]  /*07c0*/  LEA R17, R6, R17, 0x5 ;  /* 0x0000001106117211 */ /* 0x000fe200078e28ff */
[----:B------:R-:W-:Y:S06]  /*07d0*/  @P0 BRA `(.L_x_1) ;  /* 0xfffffff800840947 */ /* 0x000fec000383ffff */
.L_x_0:
[----:B------:R-:W-:-:S04]  /*07e0*/  VIMNMX R3, PT, PT, R20, R21, !PT ;  /* 0x0000001514037248 */ /* 0x000fc80007fe0100 */
[----:B------:R-:W-:-:S13]  /*07f0*/  ISETP.GE.AND P0, PT, R3, R6, PT ;  /* 0x000000060300720c */ /* 0x000fda0003f06270 */
[----:B------:R-:W-:Y:S05]  /*0800*/  @P0 EXIT ;  /* 0x000000000000094d */ /* 0x000fea0003800000 */
[----:B------:R-:W0:Y:S01]  /*0810*/  LDC.64 R2, c[0x0][0x390] ;  /* 0x0000e400ff027b82 */ /* 0x000e220000000a00 */
[----:B------:R-:W-:-:S04]  /*0820*/  IMAD R21, R20, R6, R21 ;  /* 0x0000000614157224 */ /* 0x000fc800078e0215 */
[----:B0-----:R-:W-:-:S05]  /*0830*/  IMAD.WIDE R2, R21, 0x4, R2 ;  /* 0x0000000415027825 */ /* 0x001fca00078e0202 */
[----:B------:R-:W-:Y:S01]  /*0840*/  STG.E desc[UR8][R2.64], R25 ;  /* 0x0000001902007986 */ /* 0x000fe2000c101908 */
[----:B------:R-:W-:Y:S05]  /*0850*/  EXIT ;  /* 0x000000000000794d */ /* 0x000fea0003800000 */
.L_x_2:
[----:B------:R-:W-:-:S00]  /*0860*/  BRA `(.L_x_2) ;  /* 0xfffffffc00fc7947 */ /* 0x000fc0000383ffff */
[----:B------:R-:W-:-:S00]  /*0870*/  NOP ;  /* 0x0000000000007918 */ /* 0x000fc00000000000 */
        /* <DEDUP_REMOVED lines=8> */
.L_x_3:


//--------------------- .nv.shared._Z11matMulTiledPKfS0_Pfi --------------------------
	.section	.nv.shared._Z11matMulTiledPKfS0_Pfi,"aw",@nobits
	.sectionflags	@""
	.align	4
.nv.shared._Z11matMulTiledPKfS0_Pfi:
	.zero		9216


//--------------------- .nv.shared.reserved.0     --------------------------
	.section	.nv.shared.reserved.0,"aw",@nobits
	.weak		__nv_reservedSMEM_offset_0_alias
	.size		__nv_reservedSMEM_offset_0_alias, 0, 64
	.other		__nv_reservedSMEM_offset_0_alias,@"STO_CUDA_RESERVED_SHARED STV_DEFAULT"
__nv_reservedSMEM_offset_0_alias:
	.zero		0
	.zero		64


//--------------------- .nv.constant0._Z11matMulTiledPKfS0_Pfi --------------------------
	.section	.nv.constant0._Z11matMulTiledPKfS0_Pfi,"a",@progbits
	.sectionflags	@""
	.align	4
.nv.constant0._Z11matMulTiledPKfS0_Pfi:
	.zero		924


//--------------------- SYMBOLS --------------------------

	.type		.nv.reservedSmem.offset0,@object
	.size		.nv.reservedSmem.offset0,0x4
	.type		.nv.reservedSmem.cap,@object
	.size		.nv.reservedSmem.cap,0x4
